//
// Generated by NVIDIA NVVM Compiler
//
// Compiler Build ID: CL-36424714
// Cuda compilation tools, release 13.0, V13.0.88
// Based on NVVM 20.0.0
//

.version 9.0
.target sm_100
.address_size 64

	// .globl	_Z23rev_array_kernel_sharedPiS_i
.extern .shared .align 16 .b8 s_data[];

.visible .entry _Z23rev_array_kernel_sharedPiS_i(
	.param .u64 .ptr .align 1 _Z23rev_array_kernel_sharedPiS_i_param_0,
	.param .u64 .ptr .align 1 _Z23rev_array_kernel_sharedPiS_i_param_1,
	.param .u32 _Z23rev_array_kernel_sharedPiS_i_param_2
)
{
	.reg .pred 	%p<3>;
	.reg .b32 	%r<28>;
	.reg .b64 	%rd<9>;

	ld.param.u64 	%rd3, [_Z23rev_array_kernel_sharedPiS_i_param_0];
	ld.param.u64 	%rd4, [_Z23rev_array_kernel_sharedPiS_i_param_1];
	ld.param.u32 	%r13, [_Z23rev_array_kernel_sharedPiS_i_param_2];
	mov.u32 	%r1, %ntid.x;
	mov.u32 	%r14, %ctaid.x;
	mov.u32 	%r2, %tid.x;
	mad.lo.s32 	%r27, %r1, %r14, %r2;
	mov.u32 	%r15, %nctaid.x;
	mul.lo.s32 	%r4, %r1, %r15;
	not.b32 	%r16, %r14;
	add.s32 	%r17, %r15, %r16;
	sub.s32 	%r18, %r2, %r4;
	mad.lo.s32 	%r5, %r17, %r1, %r18;
	setp.ge.s32 	%p1, %r27, %r13;
	@%p1 bra 	$L__BB0_3;
	not.b32 	%r19, %r2;
	add.s32 	%r20, %r1, %r19;
	shl.b32 	%r21, %r20, 2;
	mov.u32 	%r22, s_data;
	add.s32 	%r6, %r22, %r21;
	shl.b32 	%r23, %r2, 2;
	add.s32 	%r7, %r22, %r23;
	add.s32 	%r26, %r5, %r13;
	cvta.to.global.u64 	%rd1, %rd3;
	cvta.to.global.u64 	%rd2, %rd4;
$L__BB0_2:
	mul.wide.s32 	%rd5, %r27, 4;
	add.s64 	%rd6, %rd1, %rd5;
	ld.global.u32 	%r24, [%rd6];
	st.shared.u32 	[%r6], %r24;
	bar.sync 	0;
	ld.shared.u32 	%r25, [%r7];
	mul.wide.s32 	%rd7, %r26, 4;
	add.s64 	%rd8, %rd2, %rd7;
	st.global.u32 	[%rd8], %r25;
	add.s32 	%r27, %r27, %r4;
	sub.s32 	%r26, %r26, %r4;
	setp.lt.s32 	%p2, %r27, %r13;
	@%p2 bra 	$L__BB0_2;
$L__BB0_3:
	ret;

}


// ===== COMPILED SASS (sm_100) =====

	.target	sm_100

	.elftype	@"ET_EXEC"


//--------------------- .note.nv.tkinfo           --------------------------
	.section	.note.nv.tkinfo,"",@"SHT_NOTE"
	.sectionflags	@"SHF_NOTE_NV_TKINFO"
	.tkinfo
        /*0018*/ 	.word	0x00000002
        /*0030*/ 	.string	""
        /*0030*/ 	.string	"ptxas"
        /*0030*/ 	.string	"Cuda compilation tools, release 13.0, V13.0.88"
        /*0030*/ 	.string	"Build cuda_13.0.r13.0/compiler.36424714_0"
        /*0030*/ 	.string	"-arch sm_100 -m 64 "



//--------------------- .note.nv.cuinfo           --------------------------
	.section	.note.nv.cuinfo,"",@"SHT_NOTE"
	.sectionflags	@"SHF_NOTE_NV_CUINFO"
        /*0018*/ 	.short	0x0002
        /*001a*/ 	.short	0x0064
        /*001c*/ 	.short	0x0082
	.zero		2


//--------------------- .nv.info                  --------------------------
	.section	.nv.info,"",@"SHT_CUDA_INFO"
	.align	4


	//----- nvinfo : EIATTR_REGCOUNT
	.align		4
        /*0000*/ 	.byte	0x04, 0x2f
        /*0002*/ 	.short	(.L_1 - .L_0)
	.align		4
.L_0:
        /*0004*/ 	.word	index@(_Z23rev_array_kernel_sharedPiS_i)
        /*0008*/ 	.word	0x00000012


	//----- nvinfo : EIATTR_FRAME_SIZE
	.align		4
.L_1:
        /*000c*/ 	.byte	0x04, 0x11
        /*000e*/ 	.short	(.L_3 - .L_2)
	.align		4
.L_2:
        /*0010*/ 	.word	index@(_Z23rev_array_kernel_sharedPiS_i)
        /*0014*/ 	.word	0x00000000


	//----- nvinfo : EIATTR_MIN_STACK_SIZE
	.align		4
.L_3:
        /*0018*/ 	.byte	0x04, 0x12
        /*001a*/ 	.short	(.L_5 - .L_4)
	.align		4
.L_4:
        /*001c*/ 	.word	index@(_Z23rev_array_kernel_sharedPiS_i)
        /*0020*/ 	.word	0x00000000
.L_5:


//--------------------- .nv.compat                --------------------------
	.section	.nv.compat,"",@"SHT_CUDA_COMPAT_INFO"
	.align	4
        /*0000*/ 	.byte	0x02, 0x09, 0x00, 0x00, 0x02, 0x02, 0x01, 0x00, 0x02, 0x05, 0x05, 0x00, 0x03, 0x07, 0x01, 0x01
        /*0010*/ 	.byte	0x02, 0x03, 0x00, 0x00, 0x02, 0x06, 0x01, 0x00, 0x04, 0x0b, 0x08, 0x00, 0x09, 0x00, 0x00, 0x00
        /*0020*/ 	.byte	0x00, 0x00, 0x00, 0x00


//--------------------- .nv.info._Z23rev_array_kernel_sharedPiS_i --------------------------
	.section	.nv.info._Z23rev_array_kernel_sharedPiS_i,"",@"SHT_CUDA_INFO"
	.sectionflags	@""
	.align	4


	//----- nvinfo : EIATTR_CUDA_API_VERSION
	.align		4
        /*0000*/ 	.byte	0x04, 0x37
        /*0002*/ 	.short	(.L_7 - .L_6)
.L_6:
        /*0004*/ 	.word	0x00000082


	//----- nvinfo : EIATTR_KPARAM_INFO
	.align		4
.L_7:
        /*0008*/ 	.byte	0x04, 0x17
        /*000a*/ 	.short	(.L_9 - .L_8)
.L_8:
        /*000c*/ 	.word	0x00000000
        /*0010*/ 	.short	0x0002
        /*0012*/ 	.short	0x0010
        /*0014*/ 	.byte	0x00, 0xf0, 0x11, 0x00


	//----- nvinfo : EIATTR_KPARAM_INFO
	.align		4
.L_9:
        /*0018*/ 	.byte	0x04, 0x17
        /*001a*/ 	.short	(.L_11 - .L_10)
.L_10:
        /*001c*/ 	.word	0x00000000
        /*0020*/ 	.short	0x0001
        /*0022*/ 	.short	0x0008
        /*0024*/ 	.byte	0x00, 0xf5, 0x21, 0x00


	//----- nvinfo : EIATTR_KPARAM_INFO
	.align		4
.L_11:
        /*0028*/ 	.byte	0x04, 0x17
        /*002a*/ 	.short	(.L_13 - .L_12)
.L_12:
        /*002c*/ 	.word	0x00000000
        /*0030*/ 	.short	0x0000
        /*0032*/ 	.short	0x0000
        /*0034*/ 	.byte	0x00, 0xf5, 0x21, 0x00


	//----- nvinfo : EIATTR_SPARSE_MMA_MASK
	.align		4
.L_13:
        /*0038*/ 	.byte	0x03, 0x50
        /*003a*/ 	.short	0x0000


	//----- nvinfo : EIATTR_MAXREG_COUNT
	.align		4
        /*003c*/ 	.byte	0x03, 0x1b
        /*003e*/ 	.short	0x00ff


	//----- nvinfo : EIATTR_NUM_BARRIERS
	.align		4
        /*0040*/ 	.byte	0x02, 0x4c
        /*0042*/ 	.byte	0x01
	.zero		1


	//----- nvinfo : EIATTR_MERCURY_ISA_VERSION
	.align		4
        /*0044*/ 	.byte	0x03, 0x5f
        /*0046*/ 	.short	0x0101


	//----- nvinfo : EIATTR_VRC_CTA_INIT_COUNT
	.align		4
        /*0048*/ 	.byte	0x02, 0x4a
	.zero		1
	.zero		1


	//----- nvinfo : EIATTR_EXIT_INSTR_OFFSETS
	.align		4
        /*004c*/ 	.byte	0x04, 0x1c
        /*004e*/ 	.short	(.L_15 - .L_14)


	//   ....[0]....
.L_14:
        /*0050*/ 	.word	0x000000d0


	//   ....[1]....
        /*0054*/ 	.word	0x00000250


	//----- nvinfo : EIATTR_CRS_STACK_SIZE
	.align		4
.L_15:
        /*0058*/ 	.byte	0x04, 0x1e
        /*005a*/ 	.short	(.L_17 - .L_16)
.L_16:
        /*005c*/ 	.word	0x00000000


	//----- nvinfo : EIATTR_CBANK_PARAM_SIZE
	.align		4
.L_17:
        /*0060*/ 	.byte	0x03, 0x19
        /*0062*/ 	.short	0x0014


	//----- nvinfo : EIATTR_PARAM_CBANK
	.align		4
        /*0064*/ 	.byte	0x04, 0x0a
        /*0066*/ 	.short	(.L_19 - .L_18)
	.align		4
.L_18:
        /*0068*/ 	.word	index@(.nv.constant0._Z23rev_array_kernel_sharedPiS_i)
        /*006c*/ 	.short	0x0380
        /*006e*/ 	.short	0x0014


	//----- nvinfo : EIATTR_SW_WAR
	.align		4
.L_19:
        /*0070*/ 	.byte	0x04, 0x36
        /*0072*/ 	.short	(.L_21 - .L_20)
.L_20:
        /*0074*/ 	.word	0x00000008
.L_21:


//--------------------- .nv.callgraph             --------------------------
	.section	.nv.callgraph,"",@"SHT_CUDA_CALLGRAPH"
	.align	4
	.sectionentsize	8
	.align		4
        /*0000*/ 	.word	0x00000000
	.align		4
        /*0004*/ 	.word	0xffffffff
	.align		4
        /*0008*/ 	.word	0x00000000
	.align		4
        /*000c*/ 	.word	0xfffffffe
	.align		4
        /*0010*/ 	.word	0x00000000
	.align		4
        /*0014*/ 	.word	0xfffffffd
	.align		4
        /*0018*/ 	.word	0x00000000
	.align		4
        /*001c*/ 	.word	0xfffffffc


//--------------------- .text._Z23rev_array_kernel_sharedPiS_i --------------------------
	.section	.text._Z23rev_array_kernel_sharedPiS_i,"ax",@progbits
	.align	128
        .global         _Z23rev_array_kernel_sharedPiS_i
        .type           _Z23rev_array_kernel_sharedPiS_i,@function
        .size           _Z23rev_array_kernel_sharedPiS_i,(.L_x_2 - _Z23rev_array_kernel_sharedPiS_i)
        .other          _Z23rev_array_kernel_sharedPiS_i,@"STO_CUDA_ENTRY STV_DEFAULT"
_Z23rev_array_kernel_sharedPiS_i:
.text._Z23rev_array_kernel_sharedPiS_i:
[----:B------:R-:W-:Y:S01]  /*0000*/  LDC R1, c[0x0][0x37c] ;  /* 0x0000df00ff017b82 */ /* 0x000fe20000000800 */
[----:B------:R-:W0:Y:S01]  /*0010*/  S2R R2, SR_CTAID.X ;  /* 0x0000000000027919 */ /* 0x000e220000002500 */
[----:B------:R-:W1:Y:S01]  /*0020*/  LDCU UR7, c[0x0][0x360] ;  /* 0x00006c00ff0777ac */ /* 0x000e620008000800 */
[----:B------:R-:W0:Y:S01]  /*0030*/  S2R R11, SR_TID.X ;  /* 0x00000000000b7919 */ /* 0x000e220000002100 */
[----:B------:R-:W2:Y:S01]  /*0040*/  LDCU UR10, c[0x0][0x390] ;  /* 0x00007200ff0a77ac */ /* 0x000ea20008000800 */
[----:B------:R-:W1:Y:S02]  /*0050*/  LDCU UR4, c[0x0][0x370] ;  /* 0x00006e00ff0477ac */ /* 0x000e640008000800 */
[----:B-1----:R-:W-:Y:S02]  /*0060*/  UIMAD UR6, UR7, UR4, URZ ;  /* 0x00000004070672a4 */ /* 0x002fe4000f8e02ff */
[----:B0-----:R-:W-:Y:S01]  /*0070*/  IMAD R0, R2, UR7, R11 ;  /* 0x0000000702007c24 */ /* 0x001fe2000f8e020b */
[----:B------:R-:W-:-:S03]  /*0080*/  LOP3.LUT R2, RZ, R2, RZ, 0x33, !PT ;  /* 0x00000002ff027212 */ /* 0x000fc600078e33ff */
[----:B------:R-:W-:Y:S01]  /*0090*/  VIADD R3, R11, -UR6 ;  /* 0x800000060b037c36 */ /* 0x000fe20008000000 */
[----:B--2---:R-:W-:Y:S01]  /*00a0*/  ISETP.GE.AND P0, PT, R0, UR10, PT ;  /* 0x0000000a00007c0c */ /* 0x004fe2000bf06270 */
[----:B------:R-:W-:-:S04]  /*00b0*/  VIADD R2, R2, UR4 ;  /* 0x0000000402027c36 */ /* 0x000fc80008000000 */
[----:B------:R-:W-:-:S08]  /*00c0*/  IMAD R6, R2, UR7, R3 ;  /* 0x0000000702067c24 */ /* 0x000fd0000f8e0203 */
[----:B------:R-:W-:Y:S05]  /*00d0*/  @P0 EXIT ;  /* 0x000000000000094d */ /* 0x000fea0003800000 */
[----:B------:R-:W0:Y:S01]  /*00e0*/  S2UR UR5, SR_CgaCtaId ;  /* 0x00000000000579c3 */ /* 0x000e220000008800 */
[----:B------:R-:W-:Y:S01]  /*00f0*/  UMOV UR4, 0x400 ;  /* 0x0000040000047882 */ /* 0x000fe20000000000 */
[----:B------:R-:W-:Y:S01]  /*0100*/  LOP3.LUT R7, RZ, R11, RZ, 0x33, !PT ;  /* 0x0000000bff077212 */ /* 0x000fe200078e33ff */
[----:B------:R-:W-:Y:S01]  /*0110*/  VIADD R13, R6, UR10 ;  /* 0x0000000a060d7c36 */ /* 0x000fe20008000000 */
[----:B------:R-:W1:Y:S02]  /*0120*/  LDCU.64 UR8, c[0x0][0x358] ;  /* 0x00006b00ff0877ac */ /* 0x000e640008000a00 */
[----:B------:R-:W-:Y:S02]  /*0130*/  IADD3 R7, PT, PT, R7, UR7, RZ ;  /* 0x0000000707077c10 */ /* 0x000fe4000fffe0ff */
[----:B------:R-:W2:Y:S08]  /*0140*/  LDC.64 R2, c[0x0][0x380] ;  /* 0x0000e000ff027b82 */ /* 0x000eb00000000a00 */
[----:B------:R-:W3:Y:S01]  /*0150*/  LDC.64 R4, c[0x0][0x388] ;  /* 0x0000e200ff047b82 */ /* 0x000ee20000000a00 */
[----:B0-----:R-:W-:-:S06]  /*0160*/  ULEA UR4, UR5, UR4, 0x18 ;  /* 0x0000000405047291 */ /* 0x001fcc000f8ec0ff */
[----:B------:R-:W-:Y:S02]  /*0170*/  LEA R10, R7, UR4, 0x2 ;  /* 0x00000004070a7c11 */ /* 0x000fe4000f8e10ff */
[----:B-1----:R-:W-:-:S07]  /*0180*/  LEA R11, R11, UR4, 0x2 ;  /* 0x000000040b0b7c11 */ /* 0x002fce000f8e10ff */
.L_x_0:
[----:B--2---:R-:W-:-:S06]  /*0190*/  IMAD.WIDE R6, R0, 0x4, R2 ;  /* 0x0000000400067825 */ /* 0x004fcc00078e0202 */
[----:B------:R-:W2:Y:S01]  /*01a0*/  LDG.E R7, desc[UR8][R6.64] ;  /* 0x0000000806077981 */ /* 0x000ea2000c1e1900 */
[----:B------:R-:W-:Y:S05]  /*01b0*/  WARPSYNC.ALL ;  /* 0x0000000000007948 */ /* 0x000fea0003800000 */
[----:B0--3--:R-:W-:Y:S01]  /*01c0*/  IMAD.WIDE R8, R13, 0x4, R4 ;  /* 0x000000040d087825 */ /* 0x009fe200078e0204 */
[----:B------:R-:W-:-:S03]  /*01d0*/  IADD3 R0, PT, PT, R0, UR6, RZ ;  /* 0x0000000600007c10 */ /* 0x000fc6000fffe0ff */
[----:B------:R-:W-:Y:S01]  /*01e0*/  VIADD R13, R13, -UR6 ;  /* 0x800000060d0d7c36 */ /* 0x000fe20008000000 */
[----:B------:R-:W-:Y:S01]  /*01f0*/  ISETP.GE.AND P0, PT, R0, UR10, PT ;  /* 0x0000000a00007c0c */ /* 0x000fe2000bf06270 */
[----:B--2---:R-:W-:Y:S01]  /*0200*/  STS [R10], R7 ;  /* 0x000000070a007388 */ /* 0x004fe20000000800 */
[----:B------:R-:W-:Y:S06]  /*0210*/  BAR.SYNC.DEFER_BLOCKING 0x0 ;  /* 0x0000000000007b1d */ /* 0x000fec0000010000 */
[----:B------:R-:W0:Y:S04]  /*0220*/  LDS R15, [R11] ;  /* 0x000000000b0f7984 */ /* 0x000e280000000800 */
[----:B0-----:R0:W-:Y:S01]  /*0230*/  STG.E desc[UR8][R8.64], R15 ;  /* 0x0000000f08007986 */ /* 0x0011e2000c101908 */
[----:B------:R-:W-:Y:S05]  /*0240*/  @!P0 BRA `(.L_x_0) ;  /* 0xfffffffc00d08947 */ /* 0x000fea000383ffff */
[----:B------:R-:W-:Y:S05]  /*0250*/  EXIT ;  /* 0x000000000000794d */ /* 0x000fea0003800000 */
.L_x_1:
[----:B------:R-:W-:-:S00]  /*0260*/  BRA `(.L_x_1) ;  /* 0xfffffffc00fc7947 */ /* 0x000fc0000383ffff */
[----:B------:R-:W-:-:S00]  /*0270*/  NOP ;  /* 0x0000000000007918 */ /* 0x000fc00000000000 */
        /* <DEDUP_REMOVED lines=8> */
.L_x_2:


//--------------------- .nv.shared._Z23rev_array_kernel_sharedPiS_i --------------------------
	.section	.nv.shared._Z23rev_array_kernel_sharedPiS_i,"aw",@nobits
	.sectionflags	@""
	.align	16
	.zero		1024


//--------------------- .nv.shared.reserved.0     --------------------------
	.section	.nv.shared.reserved.0,"aw",@nobits
	.weak		__nv_reservedSMEM_offset_0_alias
	.size		__nv_reservedSMEM_offset_0_alias, 0, 64
	.other		__nv_reservedSMEM_offset_0_alias,@"STO_CUDA_RESERVED_SHARED STV_DEFAULT"
__nv_reservedSMEM_offset_0_alias:
	.zero		0
	.zero		64


//--------------------- .nv.constant0._Z23rev_array_kernel_sharedPiS_i --------------------------
	.section	.nv.constant0._Z23rev_array_kernel_sharedPiS_i,"a",@progbits
	.sectionflags	@""
	.align	4
.nv.constant0._Z23rev_array_kernel_sharedPiS_i:
	.zero		916


//--------------------- SYMBOLS --------------------------

	.type		.nv.reservedSmem.offset0,@object
	.size		.nv.reservedSmem.offset0,0x4
	.type		.nv.reservedSmem.cap,@object
	.size		.nv.reservedSmem.cap,0x4
